//
// Generated by NVIDIA NVVM Compiler
//
// Compiler Build ID: CL-36424714
// Cuda compilation tools, release 13.0, V13.0.88
// Based on NVVM 20.0.0
//

.version 9.0
.target sm_100
.address_size 64

	// .globl	_Z6vaddLXPKfS0_S0_Pfi

.visible .entry _Z6vaddLXPKfS0_S0_Pfi(
	.param .u64 .ptr .align 1 _Z6vaddLXPKfS0_S0_Pfi_param_0,
	.param .u64 .ptr .align 1 _Z6vaddLXPKfS0_S0_Pfi_param_1,
	.param .u64 .ptr .align 1 _Z6vaddLXPKfS0_S0_Pfi_param_2,
	.param .u64 .ptr .align 1 _Z6vaddLXPKfS0_S0_Pfi_param_3,
	.param .u32 _Z6vaddLXPKfS0_S0_Pfi_param_4
)
{
	.reg .pred 	%p<15>;
	.reg .b32 	%r<20>;
	.reg .b32 	%f<44>;
	.reg .b64 	%rd<14>;

	ld.param.u64 	%rd2, [_Z6vaddLXPKfS0_S0_Pfi_param_0];
	ld.param.u64 	%rd3, [_Z6vaddLXPKfS0_S0_Pfi_param_1];
	ld.param.u64 	%rd4, [_Z6vaddLXPKfS0_S0_Pfi_param_2];
	ld.param.u64 	%rd5, [_Z6vaddLXPKfS0_S0_Pfi_param_3];
	ld.param.u32 	%r10, [_Z6vaddLXPKfS0_S0_Pfi_param_4];
	mov.u32 	%r11, %ctaid.x;
	mov.u32 	%r12, %ntid.x;
	mov.u32 	%r13, %tid.x;
	mad.lo.s32 	%r1, %r11, %r12, %r13;
	setp.ge.s32 	%p1, %r1, %r10;
	@%p1 bra 	$L__BB0_13;
	cvta.to.global.u64 	%rd6, %rd2;
	cvta.to.global.u64 	%rd7, %rd3;
	cvta.to.global.u64 	%rd8, %rd4;
	cvta.to.global.u64 	%rd9, %rd5;
	mul.wide.s32 	%rd10, %r1, 4;
	add.s64 	%rd11, %rd6, %rd10;
	ld.global.f32 	%f15, [%rd11];
	add.s64 	%rd12, %rd7, %rd10;
	ld.global.f32 	%f16, [%rd12];
	add.f32 	%f17, %f15, %f16;
	add.s64 	%rd13, %rd8, %rd10;
	ld.global.f32 	%f18, [%rd13];
	add.f32 	%f19, %f17, %f18;
	add.s64 	%rd1, %rd9, %rd10;
	ld.global.f32 	%f20, [%rd1];
	add.f32 	%f1, %f20, %f19;
	abs.f32 	%f43, %f1;
	setp.lt.f32 	%p2, %f43, 0f43800000;
	@%p2 bra 	$L__BB0_12;
	setp.gtu.f32 	%p3, %f43, 0f4F000000;
	@%p3 bra 	$L__BB0_9;
	mov.f32 	%f21, 0f43800000;
	div.approx.f32 	%f22, %f43, %f21;
	cvt.rzi.f32.f32 	%f41, %f22;
	fma.rn.f32 	%f4, %f41, 0fC3800000, %f43;
	mov.b32 	%r2, %f4;
	setp.lt.u32 	%p4, %r2, 1132462080;
	@%p4 bra 	$L__BB0_8;
	setp.lt.u32 	%p5, %r2, -2147483647;
	@%p5 bra 	$L__BB0_6;
	add.f32 	%f26, %f41, 0fBF800000;
	setp.lt.f32 	%p8, %f4, 0fC3800000;
	add.f32 	%f27, %f26, 0fBF800000;
	selp.f32 	%f41, %f27, %f26, %p8;
	bra.uni 	$L__BB0_8;
$L__BB0_6:
	add.f32 	%f41, %f41, 0f3F800000;
	setp.ltu.f32 	%p6, %f4, 0f44000000;
	@%p6 bra 	$L__BB0_8;
	add.f32 	%f23, %f41, 0f3F800000;
	fma.rn.f32 	%f24, 0f43800000, 0fC0400000, %f4;
	setp.ge.f32 	%p7, %f24, 0f00000000;
	add.f32 	%f25, %f23, 0f3F800000;
	selp.f32 	%f41, %f25, %f23, %p7;
$L__BB0_8:
	fma.rn.f32 	%f43, %f41, 0fC3800000, %f43;
	bra.uni 	$L__BB0_12;
$L__BB0_9:
	mov.b32 	%r3, %f43;
	and.b32  	%r14, %r3, 8388607;
	or.b32  	%r18, %r14, 1065353216;
	mov.b32 	%f42, %r18;
	and.b32  	%r15, %r3, -8388608;
	add.s32 	%r19, %r15, -1132462080;
	setp.eq.s32 	%p9, %r19, 0;
	@%p9 bra 	$L__BB0_11;
$L__BB0_10:
	min.u32 	%r16, %r19, 192937984;
	add.s32 	%r17, %r18, %r16;
	mov.b32 	%f28, %r17;
	sub.f32 	%f29, %f28, %f28;
	add.f32 	%f30, %f29, %f28;
	sub.f32 	%f31, %f28, %f30;
	mov.f32 	%f32, 0f3F800000;
	fma.rz.f32 	%f33, %f31, %f32, %f30;
	cvt.rzi.f32.f32 	%f34, %f33;
	sub.f32 	%f42, %f28, %f34;
	sub.s32 	%r19, %r19, %r16;
	mov.b32 	%r18, %f42;
	setp.ne.s32 	%p10, %r19, 0;
	setp.ne.s32 	%p11, %r18, 0;
	and.pred  	%p12, %p10, %p11;
	@%p12 bra 	$L__BB0_10;
$L__BB0_11:
	setp.gt.u32 	%p13, %r3, 2139095039;
	selp.f32 	%f36, 0f7FFFFFFF, 0f4F000000, %p13;
	mul.f32 	%f37, %f42, 0f34000000;
	mul.f32 	%f43, %f36, %f37;
$L__BB0_12:
	abs.f32 	%f38, %f43;
	setp.nan.f32 	%p14, %f38, %f38;
	copysign.f32 	%f39, %f1, %f43;
	selp.f32 	%f40, %f43, %f39, %p14;
	st.global.f32 	[%rd1], %f40;
$L__BB0_13:
	ret;

}


// ===== COMPILED SASS (sm_100) =====

	.target	sm_100

	.elftype	@"ET_EXEC"


//--------------------- .note.nv.tkinfo           --------------------------
	.section	.note.nv.tkinfo,"",@"SHT_NOTE"
	.sectionflags	@"SHF_NOTE_NV_TKINFO"
	.tkinfo
        /*0018*/ 	.word	0x00000002
        /*0030*/ 	.string	""
        /*0030*/ 	.string	"ptxas"
        /*0030*/ 	.string	"Cuda compilation tools, release 13.0, V13.0.88"
        /*0030*/ 	.string	"Build cuda_13.0.r13.0/compiler.36424714_0"
        /*0030*/ 	.string	"-arch sm_100 -m 64 "



//--------------------- .note.nv.cuinfo           --------------------------
	.section	.note.nv.cuinfo,"",@"SHT_NOTE"
	.sectionflags	@"SHF_NOTE_NV_CUINFO"
        /*0018*/ 	.short	0x0002
        /*001a*/ 	.short	0x0064
        /*001c*/ 	.short	0x0082
	.zero		2


//--------------------- .nv.info                  --------------------------
	.section	.nv.info,"",@"SHT_CUDA_INFO"
	.align	4


	//----- nvinfo : EIATTR_REGCOUNT
	.align		4
        /*0000*/ 	.byte	0x04, 0x2f
        /*0002*/ 	.short	(.L_1 - .L_0)
	.align		4
.L_0:
        /*0004*/ 	.word	index@(_Z6vaddLXPKfS0_S0_Pfi)
        /*0008*/ 	.word	0x0000000e


	//----- nvinfo : EIATTR_FRAME_SIZE
	.align		4
.L_1:
        /*000c*/ 	.byte	0x04, 0x11
        /*000e*/ 	.short	(.L_3 - .L_2)
	.align		4
.L_2:
        /*0010*/ 	.word	index@(_Z6vaddLXPKfS0_S0_Pfi)
        /*0014*/ 	.word	0x00000000


	//----- nvinfo : EIATTR_MIN_STACK_SIZE
	.align		4
.L_3:
        /*0018*/ 	.byte	0x04, 0x12
        /*001a*/ 	.short	(.L_5 - .L_4)
	.align		4
.L_4:
        /*001c*/ 	.word	index@(_Z6vaddLXPKfS0_S0_Pfi)
        /*0020*/ 	.word	0x00000000
.L_5:


//--------------------- .nv.compat                --------------------------
	.section	.nv.compat,"",@"SHT_CUDA_COMPAT_INFO"
	.align	4
        /*0000*/ 	.byte	0x02, 0x09, 0x00, 0x00, 0x02, 0x02, 0x01, 0x00, 0x02, 0x05, 0x05, 0x00, 0x03, 0x07, 0x01, 0x01
        /*0010*/ 	.byte	0x02, 0x03, 0x00, 0x00, 0x02, 0x06, 0x01, 0x00, 0x04, 0x0b, 0x08, 0x00, 0x01, 0x00, 0x00, 0x00
        /*0020*/ 	.byte	0x00, 0x00, 0x00, 0x00


//--------------------- .nv.info._Z6vaddLXPKfS0_S0_Pfi --------------------------
	.section	.nv.info._Z6vaddLXPKfS0_S0_Pfi,"",@"SHT_CUDA_INFO"
	.sectionflags	@""
	.align	4


	//----- nvinfo : EIATTR_CUDA_API_VERSION
	.align		4
        /*0000*/ 	.byte	0x04, 0x37
        /*0002*/ 	.short	(.L_7 - .L_6)
.L_6:
        /*0004*/ 	.word	0x00000082


	//----- nvinfo : EIATTR_KPARAM_INFO
	.align		4
.L_7:
        /*0008*/ 	.byte	0x04, 0x17
        /*000a*/ 	.short	(.L_9 - .L_8)
.L_8:
        /*000c*/ 	.word	0x00000000
        /*0010*/ 	.short	0x0004
        /*0012*/ 	.short	0x0020
        /*0014*/ 	.byte	0x00, 0xf0, 0x11, 0x00


	//----- nvinfo : EIATTR_KPARAM_INFO
	.align		4
.L_9:
        /*0018*/ 	.byte	0x04, 0x17
        /*001a*/ 	.short	(.L_11 - .L_10)
.L_10:
        /*001c*/ 	.word	0x00000000
        /*0020*/ 	.short	0x0003
        /*0022*/ 	.short	0x0018
        /*0024*/ 	.byte	0x00, 0xf5, 0x21, 0x00


	//----- nvinfo : EIATTR_KPARAM_INFO
	.align		4
.L_11:
        /*0028*/ 	.byte	0x04, 0x17
        /*002a*/ 	.short	(.L_13 - .L_12)
.L_12:
        /*002c*/ 	.word	0x00000000
        /*0030*/ 	.short	0x0002
        /*0032*/ 	.short	0x0010
        /*0034*/ 	.byte	0x00, 0xf5, 0x21, 0x00


	//----- nvinfo : EIATTR_KPARAM_INFO
	.align		4
.L_13:
        /*0038*/ 	.byte	0x04, 0x17
        /*003a*/ 	.short	(.L_15 - .L_14)
.L_14:
        /*003c*/ 	.word	0x00000000
        /*0040*/ 	.short	0x0001
        /*0042*/ 	.short	0x0008
        /*0044*/ 	.byte	0x00, 0xf5, 0x21, 0x00


	//----- nvinfo : EIATTR_KPARAM_INFO
	.align		4
.L_15:
        /*0048*/ 	.byte	0x04, 0x17
        /*004a*/ 	.short	(.L_17 - .L_16)
.L_16:
        /*004c*/ 	.word	0x00000000
        /*0050*/ 	.short	0x0000
        /*0052*/ 	.short	0x0000
        /*0054*/ 	.byte	0x00, 0xf5, 0x21, 0x00


	//----- nvinfo : EIATTR_SPARSE_MMA_MASK
	.align		4
.L_17:
        /*0058*/ 	.byte	0x03, 0x50
        /*005a*/ 	.short	0x0000


	//----- nvinfo : EIATTR_MAXREG_COUNT
	.align		4
        /*005c*/ 	.byte	0x03, 0x1b
        /*005e*/ 	.short	0x00ff


	//----- nvinfo : EIATTR_MERCURY_ISA_VERSION
	.align		4
        /*0060*/ 	.byte	0x03, 0x5f
        /*0062*/ 	.short	0x0101


	//----- nvinfo : EIATTR_VRC_CTA_INIT_COUNT
	.align		4
        /*0064*/ 	.byte	0x02, 0x4a
	.zero		1
	.zero		1


	//----- nvinfo : EIATTR_EXIT_INSTR_OFFSETS
	.align		4
        /*0068*/ 	.byte	0x04, 0x1c
        /*006a*/ 	.short	(.L_19 - .L_18)


	//   ....[0]....
.L_18:
        /*006c*/ 	.word	0x00000070


	//   ....[1]....
        /*0070*/ 	.word	0x00000530


	//----- nvinfo : EIATTR_CRS_STACK_SIZE
	.align		4
.L_19:
        /*0074*/ 	.byte	0x04, 0x1e
        /*0076*/ 	.short	(.L_21 - .L_20)
.L_20:
        /*0078*/ 	.word	0x00000000


	//----- nvinfo : EIATTR_CBANK_PARAM_SIZE
	.align		4
.L_21:
        /*007c*/ 	.byte	0x03, 0x19
        /*007e*/ 	.short	0x0024


	//----- nvinfo : EIATTR_PARAM_CBANK
	.align		4
        /*0080*/ 	.byte	0x04, 0x0a
        /*0082*/ 	.short	(.L_23 - .L_22)
	.align		4
.L_22:
        /*0084*/ 	.word	index@(.nv.constant0._Z6vaddLXPKfS0_S0_Pfi)
        /*0088*/ 	.short	0x0380
        /*008a*/ 	.short	0x0024


	//----- nvinfo : EIATTR_SW_WAR
	.align		4
.L_23:
        /*008c*/ 	.byte	0x04, 0x36
        /*008e*/ 	.short	(.L_25 - .L_24)
.L_24:
        /*0090*/ 	.word	0x00000008
.L_25:


//--------------------- .nv.callgraph             --------------------------
	.section	.nv.callgraph,"",@"SHT_CUDA_CALLGRAPH"
	.align	4
	.sectionentsize	8
	.align		4
        /*0000*/ 	.word	0x00000000
	.align		4
        /*0004*/ 	.word	0xffffffff
	.align		4
        /*0008*/ 	.word	0x00000000
	.align		4
        /*000c*/ 	.word	0xfffffffe
	.align		4
        /*0010*/ 	.word	0x00000000
	.align		4
        /*0014*/ 	.word	0xfffffffd
	.align		4
        /*0018*/ 	.word	0x00000000
	.align		4
        /*001c*/ 	.word	0xfffffffc


//--------------------- .text._Z6vaddLXPKfS0_S0_Pfi --------------------------
	.section	.text._Z6vaddLXPKfS0_S0_Pfi,"ax",@progbits
	.align	128
        .global         _Z6vaddLXPKfS0_S0_Pfi
        .type           _Z6vaddLXPKfS0_S0_Pfi,@function
        .size           _Z6vaddLXPKfS0_S0_Pfi,(.L_x_9 - _Z6vaddLXPKfS0_S0_Pfi)
        .other          _Z6vaddLXPKfS0_S0_Pfi,@"STO_CUDA_ENTRY STV_DEFAULT"
_Z6vaddLXPKfS0_S0_Pfi:
.text._Z6vaddLXPKfS0_S0_Pfi:
[----:B------:R-:W-:Y:S01]  /*0000*/  LDC R1, c[0x0][0x37c] ;  /* 0x0000df00ff017b82 */ /* 0x000fe20000000800 */
[----:B------:R-:W0:Y:S07]  /*0010*/  S2R R0, SR_TID.X ;  /* 0x0000000000007919 */ /* 0x000e2e0000002100 */
[----:B------:R-:W0:Y:S01]  /*0020*/  S2UR UR4, SR_CTAID.X ;  /* 0x00000000000479c3 */ /* 0x000e220000002500 */
[----:B------:R-:W1:Y:S07]  /*0030*/  LDCU UR5, c[0x0][0x3a0] ;  /* 0x00007400ff0577ac */ /* 0x000e6e0008000800 */
[----:B------:R-:W0:Y:S02]  /*0040*/  LDC R11, c[0x0][0x360] ;  /* 0x0000d800ff0b7b82 */ /* 0x000e240000000800 */
[----:B0-----:R-:W-:-:S05]  /*0050*/  IMAD R11, R11, UR4, R0 ;  /* 0x000000040b0b7c24 */ /* 0x001fca000f8e0200 */
[----:B-1----:R-:W-:-:S13]  /*0060*/  ISETP.GE.AND P0, PT, R11, UR5, PT ;  /* 0x000000050b007c0c */ /* 0x002fda000bf06270 */
[----:B------:R-:W-:Y:S05]  /*0070*/  @P0 EXIT ;  /* 0x000000000000094d */ /* 0x000fea0003800000 */
[----:B------:R-:W0:Y:S01]  /*0080*/  LDC.64 R4, c[0x0][0x380] ;  /* 0x0000e000ff047b82 */ /* 0x000e220000000a00 */
[----:B------:R-:W1:Y:S07]  /*0090*/  LDCU.64 UR4, c[0x0][0x358] ;  /* 0x00006b00ff0477ac */ /* 0x000e6e0008000a00 */
[----:B------:R-:W2:Y:S08]  /*00a0*/  LDC.64 R6, c[0x0][0x388] ;  /* 0x0000e200ff067b82 */ /* 0x000eb00000000a00 */
[----:B------:R-:W3:Y:S08]  /*00b0*/  LDC.64 R8, c[0x0][0x390] ;  /* 0x0000e400ff087b82 */ /* 0x000ef00000000a00 */
[----:B------:R-:W4:Y:S01]  /*00c0*/  LDC.64 R2, c[0x0][0x398] ;  /* 0x0000e600ff027b82 */ /* 0x000f220000000a00 */
[----:B0-----:R-:W-:-:S06]  /*00d0*/  IMAD.WIDE R4, R11, 0x4, R4 ;  /* 0x000000040b047825 */ /* 0x001fcc00078e0204 */
[----:B-1----:R-:W5:Y:S01]  /*00e0*/  LDG.E R4, desc[UR4][R4.64] ;  /* 0x0000000404047981 */ /* 0x002f62000c1e1900 */
[----:B--2---:R-:W-:-:S06]  /*00f0*/  IMAD.WIDE R6, R11, 0x4, R6 ;  /* 0x000000040b067825 */ /* 0x004fcc00078e0206 */
[----:B------:R-:W5:Y:S01]  /*0100*/  LDG.E R7, desc[UR4][R6.64] ;  /* 0x0000000406077981 */ /* 0x000f62000c1e1900 */
[----:B---3--:R-:W-:-:S06]  /*0110*/  IMAD.WIDE R8, R11, 0x4, R8 ;  /* 0x000000040b087825 */ /* 0x008fcc00078e0208 */
[----:B------:R-:W2:Y:S01]  /*0120*/  LDG.E R9, desc[UR4][R8.64] ;  /* 0x0000000408097981 */ /* 0x000ea2000c1e1900 */
[----:B----4-:R-:W-:-:S05]  /*0130*/  IMAD.WIDE R2, R11, 0x4, R2 ;  /* 0x000000040b027825 */ /* 0x010fca00078e0202 */
[----:B------:R-:W3:Y:S01]  /*0140*/  LDG.E R11, desc[UR4][R2.64] ;  /* 0x00000004020b7981 */ /* 0x000ee2000c1e1900 */
[----:B------:R-:W-:Y:S01]  /*0150*/  BSSY.RECONVERGENT B0, `(.L_x_0) ;  /* 0x0000039000007945 */ /* 0x000fe20003800200 */
[----:B-----5:R-:W-:-:S04]  /*0160*/  FADD R0, R4, R7 ;  /* 0x0000000704007221 */ /* 0x020fc80000000000 */
[----:B--2---:R-:W-:-:S04]  /*0170*/  FADD R0, R0, R9 ;  /* 0x0000000900007221 */ /* 0x004fc80000000000 */
[----:B---3--:R-:W-:-:S05]  /*0180*/  FADD R0, R0, R11 ;  /* 0x0000000b00007221 */ /* 0x008fca0000000000 */
[C---:B------:R-:W-:Y:S01]  /*0190*/  FSETP.GEU.AND P0, PT, |R0|.reuse, 256, PT ;  /* 0x438000000000780b */ /* 0x040fe20003f0e200 */
[----:B------:R-:W-:-:S12]  /*01a0*/  FADD R11, |R0|, -RZ ;  /* 0x800000ff000b7221 */ /* 0x000fd80000000200 */
[----:B------:R-:W-:Y:S05]  /*01b0*/  @!P0 BRA `(.L_x_1) ;  /* 0x0000000000c88947 */ /* 0x000fea0003800000 */
[----:B------:R-:W-:-:S13]  /*01c0*/  FSETP.GTU.AND P0, PT, R11, 2.14748364800000000000e+09, PT ;  /* 0x4f0000000b00780b */ /* 0x000fda0003f0c000 */
[----:B------:R-:W-:Y:S05]  /*01d0*/  @P0 BRA `(.L_x_2) ;  /* 0x00000000005c0947 */ /* 0x000fea0003800000 */
[----:B------:R-:W-:Y:S01]  /*01e0*/  FMUL R4, R11, 0.00390625 ;  /* 0x3b8000000b047820 */ /* 0x000fe20000400000 */
[----:B------:R-:W-:Y:S05]  /*01f0*/  BSSY.RECONVERGENT B1, `(.L_x_3) ;  /* 0x0000013000017945 */ /* 0x000fea0003800200 */
[----:B------:R-:W0:Y:S02]  /*0200*/  FRND.TRUNC R4, R4 ;  /* 0x0000000400047307 */ /* 0x000e24000020d000 */
[----:B0-----:R-:W-:-:S05]  /*0210*/  FFMA R6, R4, -256, R11 ;  /* 0xc380000004067823 */ /* 0x001fca000000000b */
[----:B------:R-:W-:-:S13]  /*0220*/  ISETP.GE.U32.AND P0, PT, R6, 0x43800000, PT ;  /* 0x438000000600780c */ /* 0x000fda0003f06070 */
[----:B------:R-:W-:Y:S05]  /*0230*/  @!P0 BRA `(.L_x_4) ;  /* 0x0000000000388947 */ /* 0x000fea0003800000 */
[----:B------:R-:W-:-:S04]  /*0240*/  ISETP.GE.U32.AND P0, PT, R6, -0x7fffffff, PT ;  /* 0x800000010600780c */ /* 0x000fc80003f06070 */
[----:B------:R-:W-:-:S09]  /*0250*/  FSETP.GEU.OR P1, PT, R6, -256, !P0 ;  /* 0xc38000000600780b */ /* 0x000fd2000472e400 */
[----:B------:R-:W-:-:S04]  /*0260*/  @P0 FADD R5, R4, -1 ;  /* 0xbf80000004050421 */ /* 0x000fc80000000000 */
[----:B------:R-:W-:-:S05]  /*0270*/  @!P1 FADD R5, R5, -1 ;  /* 0xbf80000005059421 */ /* 0x000fca0000000000 */
[----:B------:R-:W-:Y:S01]  /*0280*/  @P0 MOV R4, R5 ;  /* 0x0000000500040202 */ /* 0x000fe20000000f00 */
[----:B------:R-:W-:Y:S06]  /*0290*/  @P0 BRA `(.L_x_4) ;  /* 0x0000000000200947 */ /* 0x000fec0003800000 */
[----:B------:R-:W-:Y:S01]  /*02a0*/  FSETP.GE.AND P0, PT, R6, 512, PT ;  /* 0x440000000600780b */ /* 0x000fe20003f06000 */
[----:B------:R-:W-:-:S12]  /*02b0*/  FADD R4, R4, 1 ;  /* 0x3f80000004047421 */ /* 0x000fd80000000000 */
[----:B------:R-:W-:-:S05]  /*02c0*/  @P0 MOV R5, 0x43800000 ;  /* 0x4380000000050802 */ /* 0x000fca0000000f00 */
[----:B------:R-:W-:-:S05]  /*02d0*/  @P0 FFMA R5, R5, -3, R6 ;  /* 0xc040000005050823 */ /* 0x000fca0000000006 */
[----:B------:R-:W-:Y:S01]  /*02e0*/  FSETP.GE.AND P1, PT, R5, RZ, P0 ;  /* 0x000000ff0500720b */ /* 0x000fe20000726000 */
[----:B------:R-:W-:-:S12]  /*02f0*/  @P0 FADD R5, R4, 1 ;  /* 0x3f80000004050421 */ /* 0x000fd80000000000 */
[----:B------:R-:W-:-:S05]  /*0300*/  @P1 FADD R5, R5, 1 ;  /* 0x3f80000005051421 */ /* 0x000fca0000000000 */
[----:B------:R-:W-:-:S07]  /*0310*/  @P0 MOV R4, R5 ;  /* 0x0000000500040202 */ /* 0x000fce0000000f00 */
.L_x_4:
[----:B------:R-:W-:Y:S05]  /*0320*/  BSYNC.RECONVERGENT B1 ;  /* 0x0000000000017941 */ /* 0x000fea0003800200 */
.L_x_3:
[----:B------:R-:W-:Y:S01]  /*0330*/  FFMA R11, R4, -256, R11 ;  /* 0xc3800000040b7823 */ /* 0x000fe2000000000b */
[----:B------:R-:W-:Y:S06]  /*0340*/  BRA `(.L_x_1) ;  /* 0x0000000000647947 */ /* 0x000fec0003800000 */
.L_x_2:
[C---:B------:R-:W-:Y:S01]  /*0350*/  LOP3.LUT R4, R11.reuse, 0xff800000, RZ, 0xc0, !PT ;  /* 0xff8000000b047812 */ /* 0x040fe200078ec0ff */
[----:B------:R-:W-:Y:S01]  /*0360*/  BSSY.RECONVERGENT B1, `(.L_x_5) ;  /* 0x0000015000017945 */ /* 0x000fe20003800200 */
[C---:B------:R-:W-:Y:S02]  /*0370*/  ISETP.GT.U32.AND P0, PT, R11.reuse, 0x7f7fffff, PT ;  /* 0x7f7fffff0b00780c */ /* 0x040fe40003f04070 */
[----:B------:R-:W-:Y:S02]  /*0380*/  IADD3 R5, PT, PT, R4, -0x43800000, RZ ;  /* 0xbc80000004057810 */ /* 0x000fe40007ffe0ff */
[----:B------:R-:W-:Y:S02]  /*0390*/  LOP3.LUT R4, R11, 0x7fffff, RZ, 0xc0, !PT ;  /* 0x007fffff0b047812 */ /* 0x000fe400078ec0ff */
[----:B------:R-:W-:Y:S02]  /*03a0*/  ISETP.NE.AND P1, PT, R5, RZ, PT ;  /* 0x000000ff0500720c */ /* 0x000fe40003f25270 */
[----:B------:R-:W-:-:S02]  /*03b0*/  MOV R11, 0x7fffffff ;  /* 0x7fffffff000b7802 */ /* 0x000fc40000000f00 */
[----:B------:R-:W-:Y:S02]  /*03c0*/  LOP3.LUT R4, R4, 0x3f800000, RZ, 0xfc, !PT ;  /* 0x3f80000004047812 */ /* 0x000fe400078efcff */
[----:B------:R-:W-:-:S07]  /*03d0*/  FSEL R11, R11, 2.14748364800000000000e+09, P0 ;  /* 0x4f0000000b0b7808 */ /* 0x000fce0000000000 */
[----:B------:R-:W-:Y:S05]  /*03e0*/  @!P1 BRA `(.L_x_6) ;  /* 0x0000000000309947 */ /* 0x000fea0003800000 */
.L_x_7:
[----:B------:R-:W-:-:S04]  /*03f0*/  VIMNMX.U32 R6, PT, PT, R5, 0xb800000, PT ;  /* 0x0b80000005067848 */ /* 0x000fc80003fe0000 */
[C---:B------:R-:W-:Y:S02]  /*0400*/  IADD3 R4, PT, PT, R6.reuse, R4, RZ ;  /* 0x0000000406047210 */ /* 0x040fe40007ffe0ff */
[----:B------:R-:W-:-:S03]  /*0410*/  IADD3 R5, PT, PT, -R6, R5, RZ ;  /* 0x0000000506057210 */ /* 0x000fc60007ffe1ff */
[----:B------:R-:W-:Y:S01]  /*0420*/  FADD R7, R4, -R4 ;  /* 0x8000000404077221 */ /* 0x000fe20000000000 */
[----:B------:R-:W-:-:S03]  /*0430*/  ISETP.NE.AND P1, PT, R5, RZ, PT ;  /* 0x000000ff0500720c */ /* 0x000fc60003f25270 */
[----:B------:R-:W-:-:S04]  /*0440*/  FADD R7, R4, R7 ;  /* 0x0000000704077221 */ /* 0x000fc80000000000 */
[----:B------:R-:W-:-:S04]  /*0450*/  FADD R8, R4, -R7 ;  /* 0x8000000704087221 */ /* 0x000fc80000000000 */
[----:B------:R-:W-:-:S04]  /*0460*/  FFMA.RZ R8, R8, 1, R7 ;  /* 0x3f80000008087823 */ /* 0x000fc8000000c007 */
[----:B------:R-:W0:Y:S02]  /*0470*/  FRND.TRUNC R7, R8 ;  /* 0x0000000800077307 */ /* 0x000e24000020d000 */
[----:B0-----:R-:W-:-:S05]  /*0480*/  FADD R4, R4, -R7 ;  /* 0x8000000704047221 */ /* 0x001fca0000000000 */
[----:B------:R-:W-:-:S13]  /*0490*/  ISETP.NE.AND P0, PT, R4, RZ, PT ;  /* 0x000000ff0400720c */ /* 0x000fda0003f05270 */
[----:B------:R-:W-:Y:S05]  /*04a0*/  @P0 BRA P1, `(.L_x_7) ;  /* 0xfffffffc00d00947 */ /* 0x000fea000083ffff */
.L_x_6:
[----:B------:R-:W-:Y:S05]  /*04b0*/  BSYNC.RECONVERGENT B1 ;  /* 0x0000000000017941 */ /* 0x000fea0003800200 */
.L_x_5:
[----:B------:R-:W-:-:S04]  /*04c0*/  FMUL R4, R4, 1.1920928955078125e-07 ;  /* 0x3400000004047820 */ /* 0x000fc80000400000 */
[----:B------:R-:W-:-:S07]  /*04d0*/  FMUL R11, R11, R4 ;  /* 0x000000040b0b7220 */ /* 0x000fce0000400000 */
.L_x_1:
[----:B------:R-:W-:Y:S05]  /*04e0*/  BSYNC.RECONVERGENT B0 ;  /* 0x0000000000007941 */ /* 0x000fea0003800200 */
.L_x_0:
[C---:B------:R-:W-:Y:S02]  /*04f0*/  FSETP.NAN.AND P0, PT, |R11|.reuse, |R11|, PT ;  /* 0x4000000b0b00720b */ /* 0x040fe40003f08200 */
[----:B------:R-:W-:-:S04]  /*0500*/  LOP3.LUT R0, R11, 0x80000000, R0, 0xb8, !PT ;  /* 0x800000000b007812 */ /* 0x000fc800078eb800 */
[----:B------:R-:W-:-:S05]  /*0510*/  FSEL R11, R11, R0, P0 ;  /* 0x000000000b0b7208 */ /* 0x000fca0000000000 */
[----:B------:R-:W-:Y:S01]  /*0520*/  STG.E desc[UR4][R2.64], R11 ;  /* 0x0000000b02007986 */ /* 0x000fe2000c101904 */
[----:B------:R-:W-:Y:S05]  /*0530*/  EXIT ;  /* 0x000000000000794d */ /* 0x000fea0003800000 */
.L_x_8:
[----:B------:R-:W-:-:S00]  /*0540*/  BRA `(.L_x_8) ;  /* 0xfffffffc00fc7947 */ /* 0x000fc0000383ffff */
[----:B------:R-:W-:-:S00]  /*0550*/  NOP ;  /* 0x0000000000007918 */ /* 0x000fc00000000000 */
        /* <DEDUP_REMOVED lines=10> */
.L_x_9:


//--------------------- .nv.shared.reserved.0     --------------------------
	.section	.nv.shared.reserved.0,"aw",@nobits
	.weak		__nv_reservedSMEM_offset_0_alias
	.size		__nv_reservedSMEM_offset_0_alias, 0, 64
	.other		__nv_reservedSMEM_offset_0_alias,@"STO_CUDA_RESERVED_SHARED STV_DEFAULT"
__nv_reservedSMEM_offset_0_alias:
	.zero		0
	.zero		64


//--------------------- .nv.constant0._Z6vaddLXPKfS0_S0_Pfi --------------------------
	.section	.nv.constant0._Z6vaddLXPKfS0_S0_Pfi,"a",@progbits
	.sectionflags	@""
	.align	4
.nv.constant0._Z6vaddLXPKfS0_S0_Pfi:
	.zero		932


//--------------------- SYMBOLS --------------------------

	.type		.nv.reservedSmem.offset0,@object
	.size		.nv.reservedSmem.offset0,0x4
